//
// Generated by NVIDIA NVVM Compiler
//
// Compiler Build ID: CL-36424714
// Cuda compilation tools, release 13.0, V13.0.88
// Based on NVVM 20.0.0
//

.version 9.0
.target sm_100
.address_size 64

	// .globl	_Z17vector_add_kernelPfS_S_fi

.visible .entry _Z17vector_add_kernelPfS_S_fi(
	.param .u64 .ptr .align 1 _Z17vector_add_kernelPfS_S_fi_param_0,
	.param .u64 .ptr .align 1 _Z17vector_add_kernelPfS_S_fi_param_1,
	.param .u64 .ptr .align 1 _Z17vector_add_kernelPfS_S_fi_param_2,
	.param .f32 _Z17vector_add_kernelPfS_S_fi_param_3,
	.param .u32 _Z17vector_add_kernelPfS_S_fi_param_4
)
{
	.reg .b32 	%r<5>;
	.reg .b32 	%f<5>;
	.reg .b64 	%rd<11>;

	ld.param.u64 	%rd1, [_Z17vector_add_kernelPfS_S_fi_param_0];
	ld.param.u64 	%rd2, [_Z17vector_add_kernelPfS_S_fi_param_1];
	ld.param.u64 	%rd3, [_Z17vector_add_kernelPfS_S_fi_param_2];
	ld.param.f32 	%f1, [_Z17vector_add_kernelPfS_S_fi_param_3];
	cvta.to.global.u64 	%rd4, %rd1;
	cvta.to.global.u64 	%rd5, %rd3;
	cvta.to.global.u64 	%rd6, %rd2;
	mov.u32 	%r1, %ctaid.x;
	mov.u32 	%r2, %ntid.x;
	mov.u32 	%r3, %tid.x;
	mad.lo.s32 	%r4, %r1, %r2, %r3;
	mul.wide.s32 	%rd7, %r4, 4;
	add.s64 	%rd8, %rd6, %rd7;
	ld.global.f32 	%f2, [%rd8];
	add.s64 	%rd9, %rd5, %rd7;
	ld.global.f32 	%f3, [%rd9];
	fma.rn.f32 	%f4, %f1, %f3, %f2;
	add.s64 	%rd10, %rd4, %rd7;
	st.global.f32 	[%rd10], %f4;
	ret;

}


// ===== COMPILED SASS (sm_100) =====

	.target	sm_100

	.elftype	@"ET_EXEC"


//--------------------- .note.nv.tkinfo           --------------------------
	.section	.note.nv.tkinfo,"",@"SHT_NOTE"
	.sectionflags	@"SHF_NOTE_NV_TKINFO"
	.tkinfo
        /*0018*/ 	.word	0x00000002
        /*0030*/ 	.string	""
        /*0030*/ 	.string	"ptxas"
        /*0030*/ 	.string	"Cuda compilation tools, release 13.0, V13.0.88"
        /*0030*/ 	.string	"Build cuda_13.0.r13.0/compiler.36424714_0"
        /*0030*/ 	.string	"-arch sm_100 -m 64 "



//--------------------- .note.nv.cuinfo           --------------------------
	.section	.note.nv.cuinfo,"",@"SHT_NOTE"
	.sectionflags	@"SHF_NOTE_NV_CUINFO"
        /*0018*/ 	.short	0x0002
        /*001a*/ 	.short	0x0064
        /*001c*/ 	.short	0x0082
	.zero		2


//--------------------- .nv.info                  --------------------------
	.section	.nv.info,"",@"SHT_CUDA_INFO"
	.align	4


	//----- nvinfo : EIATTR_REGCOUNT
	.align		4
        /*0000*/ 	.byte	0x04, 0x2f
        /*0002*/ 	.short	(.L_1 - .L_0)
	.align		4
.L_0:
        /*0004*/ 	.word	index@(_Z17vector_add_kernelPfS_S_fi)
        /*0008*/ 	.word	0x0000000c


	//----- nvinfo : EIATTR_FRAME_SIZE
	.align		4
.L_1:
        /*000c*/ 	.byte	0x04, 0x11
        /*000e*/ 	.short	(.L_3 - .L_2)
	.align		4
.L_2:
        /*0010*/ 	.word	index@(_Z17vector_add_kernelPfS_S_fi)
        /*0014*/ 	.word	0x00000000


	//----- nvinfo : EIATTR_MIN_STACK_SIZE
	.align		4
.L_3:
        /*0018*/ 	.byte	0x04, 0x12
        /*001a*/ 	.short	(.L_5 - .L_4)
	.align		4
.L_4:
        /*001c*/ 	.word	index@(_Z17vector_add_kernelPfS_S_fi)
        /*0020*/ 	.word	0x00000000
.L_5:


//--------------------- .nv.compat                --------------------------
	.section	.nv.compat,"",@"SHT_CUDA_COMPAT_INFO"
	.align	4
        /*0000*/ 	.byte	0x02, 0x09, 0x00, 0x00, 0x02, 0x02, 0x01, 0x00, 0x02, 0x05, 0x05, 0x00, 0x03, 0x07, 0x01, 0x01
        /*0010*/ 	.byte	0x02, 0x03, 0x00, 0x00, 0x02, 0x06, 0x01, 0x00, 0x04, 0x0b, 0x08, 0x00, 0x09, 0x00, 0x00, 0x00
        /*0020*/ 	.byte	0x00, 0x00, 0x00, 0x00


//--------------------- .nv.info._Z17vector_add_kernelPfS_S_fi --------------------------
	.section	.nv.info._Z17vector_add_kernelPfS_S_fi,"",@"SHT_CUDA_INFO"
	.sectionflags	@""
	.align	4


	//----- nvinfo : EIATTR_CUDA_API_VERSION
	.align		4
        /*0000*/ 	.byte	0x04, 0x37
        /*0002*/ 	.short	(.L_7 - .L_6)
.L_6:
        /*0004*/ 	.word	0x00000082


	//----- nvinfo : EIATTR_KPARAM_INFO
	.align		4
.L_7:
        /*0008*/ 	.byte	0x04, 0x17
        /*000a*/ 	.short	(.L_9 - .L_8)
.L_8:
        /*000c*/ 	.word	0x00000000
        /*0010*/ 	.short	0x0004
        /*0012*/ 	.short	0x001c
        /*0014*/ 	.byte	0x00, 0xf0, 0x11, 0x00


	//----- nvinfo : EIATTR_KPARAM_INFO
	.align		4
.L_9:
        /*0018*/ 	.byte	0x04, 0x17
        /*001a*/ 	.short	(.L_11 - .L_10)
.L_10:
        /*001c*/ 	.word	0x00000000
        /*0020*/ 	.short	0x0003
        /*0022*/ 	.short	0x0018
        /*0024*/ 	.byte	0x00, 0xf0, 0x11, 0x00


	//----- nvinfo : EIATTR_KPARAM_INFO
	.align		4
.L_11:
        /*0028*/ 	.byte	0x04, 0x17
        /*002a*/ 	.short	(.L_13 - .L_12)
.L_12:
        /*002c*/ 	.word	0x00000000
        /*0030*/ 	.short	0x0002
        /*0032*/ 	.short	0x0010
        /*0034*/ 	.byte	0x00, 0xf5, 0x21, 0x00


	//----- nvinfo : EIATTR_KPARAM_INFO
	.align		4
.L_13:
        /*0038*/ 	.byte	0x04, 0x17
        /*003a*/ 	.short	(.L_15 - .L_14)
.L_14:
        /*003c*/ 	.word	0x00000000
        /*0040*/ 	.short	0x0001
        /*0042*/ 	.short	0x0008
        /*0044*/ 	.byte	0x00, 0xf5, 0x21, 0x00


	//----- nvinfo : EIATTR_KPARAM_INFO
	.align		4
.L_15:
        /*0048*/ 	.byte	0x04, 0x17
        /*004a*/ 	.short	(.L_17 - .L_16)
.L_16:
        /*004c*/ 	.word	0x00000000
        /*0050*/ 	.short	0x0000
        /*0052*/ 	.short	0x0000
        /*0054*/ 	.byte	0x00, 0xf5, 0x21, 0x00


	//----- nvinfo : EIATTR_SPARSE_MMA_MASK
	.align		4
.L_17:
        /*0058*/ 	.byte	0x03, 0x50
        /*005a*/ 	.short	0x0000


	//----- nvinfo : EIATTR_MAXREG_COUNT
	.align		4
        /*005c*/ 	.byte	0x03, 0x1b
        /*005e*/ 	.short	0x00ff


	//----- nvinfo : EIATTR_MERCURY_ISA_VERSION
	.align		4
        /*0060*/ 	.byte	0x03, 0x5f
        /*0062*/ 	.short	0x0101


	//----- nvinfo : EIATTR_VRC_CTA_INIT_COUNT
	.align		4
        /*0064*/ 	.byte	0x02, 0x4a
	.zero		1
	.zero		1


	//----- nvinfo : EIATTR_EXIT_INSTR_OFFSETS
	.align		4
        /*0068*/ 	.byte	0x04, 0x1c
        /*006a*/ 	.short	(.L_19 - .L_18)


	//   ....[0]....
.L_18:
        /*006c*/ 	.word	0x00000110


	//----- nvinfo : EIATTR_CBANK_PARAM_SIZE
	.align		4
.L_19:
        /*0070*/ 	.byte	0x03, 0x19
        /*0072*/ 	.short	0x0020


	//----- nvinfo : EIATTR_PARAM_CBANK
	.align		4
        /*0074*/ 	.byte	0x04, 0x0a
        /*0076*/ 	.short	(.L_21 - .L_20)
	.align		4
.L_20:
        /*0078*/ 	.word	index@(.nv.constant0._Z17vector_add_kernelPfS_S_fi)
        /*007c*/ 	.short	0x0380
        /*007e*/ 	.short	0x0020


	//----- nvinfo : EIATTR_SW_WAR
	.align		4
.L_21:
        /*0080*/ 	.byte	0x04, 0x36
        /*0082*/ 	.short	(.L_23 - .L_22)
.L_22:
        /*0084*/ 	.word	0x00000008
.L_23:


//--------------------- .nv.callgraph             --------------------------
	.section	.nv.callgraph,"",@"SHT_CUDA_CALLGRAPH"
	.align	4
	.sectionentsize	8
	.align		4
        /*0000*/ 	.word	0x00000000
	.align		4
        /*0004*/ 	.word	0xffffffff
	.align		4
        /*0008*/ 	.word	0x00000000
	.align		4
        /*000c*/ 	.word	0xfffffffe
	.align		4
        /*0010*/ 	.word	0x00000000
	.align		4
        /*0014*/ 	.word	0xfffffffd
	.align		4
        /*0018*/ 	.word	0x00000000
	.align		4
        /*001c*/ 	.word	0xfffffffc


//--------------------- .text._Z17vector_add_kernelPfS_S_fi --------------------------
	.section	.text._Z17vector_add_kernelPfS_S_fi,"ax",@progbits
	.align	128
        .global         _Z17vector_add_kernelPfS_S_fi
        .type           _Z17vector_add_kernelPfS_S_fi,@function
        .size           _Z17vector_add_kernelPfS_S_fi,(.L_x_1 - _Z17vector_add_kernelPfS_S_fi)
        .other          _Z17vector_add_kernelPfS_S_fi,@"STO_CUDA_ENTRY STV_DEFAULT"
_Z17vector_add_kernelPfS_S_fi:
.text._Z17vector_add_kernelPfS_S_fi:
[----:B------:R-:W-:Y:S01]  /*0000*/  LDC R1, c[0x0][0x37c] ;  /* 0x0000df00ff017b82 */ /* 0x000fe20000000800 */
[----:B------:R-:W0:Y:S07]  /*0010*/  S2R R0, SR_TID.X ;  /* 0x0000000000007919 */ /* 0x000e2e0000002100 */
[----:B------:R-:W0:Y:S01]  /*0020*/  S2UR UR6, SR_CTAID.X ;  /* 0x00000000000679c3 */ /* 0x000e220000002500 */
[----:B------:R-:W1:Y:S07]  /*0030*/  LDCU.64 UR4, c[0x0][0x358] ;  /* 0x00006b00ff0477ac */ /* 0x000e6e0008000a00 */
[----:B------:R-:W0:Y:S08]  /*0040*/  LDC R9, c[0x0][0x360] ;  /* 0x0000d800ff097b82 */ /* 0x000e300000000800 */
[----:B------:R-:W2:Y:S08]  /*0050*/  LDC.64 R2, c[0x0][0x388] ;  /* 0x0000e200ff027b82 */ /* 0x000eb00000000a00 */
[----:B------:R-:W3:Y:S01]  /*0060*/  LDC.64 R4, c[0x0][0x390] ;  /* 0x0000e400ff047b82 */ /* 0x000ee20000000a00 */
[----:B0-----:R-:W-:-:S07]  /*0070*/  IMAD R9, R9, UR6, R0 ;  /* 0x0000000609097c24 */ /* 0x001fce000f8e0200 */
[----:B------:R-:W0:Y:S01]  /*0080*/  LDC.64 R6, c[0x0][0x380] ;  /* 0x0000e000ff067b82 */ /* 0x000e220000000a00 */
[----:B------:R-:W4:Y:S01]  /*0090*/  LDCU UR6, c[0x0][0x398] ;  /* 0x00007300ff0677ac */ /* 0x000f220008000800 */
[----:B--2---:R-:W-:-:S06]  /*00a0*/  IMAD.WIDE R2, R9, 0x4, R2 ;  /* 0x0000000409027825 */ /* 0x004fcc00078e0202 */
[----:B-1----:R-:W4:Y:S01]  /*00b0*/  LDG.E R2, desc[UR4][R2.64] ;  /* 0x0000000402027981 */ /* 0x002f22000c1e1900 */
[----:B---3--:R-:W-:-:S06]  /*00c0*/  IMAD.WIDE R4, R9, 0x4, R4 ;  /* 0x0000000409047825 */ /* 0x008fcc00078e0204 */
[----:B------:R-:W4:Y:S01]  /*00d0*/  LDG.E R5, desc[UR4][R4.64] ;  /* 0x0000000404057981 */ /* 0x000f22000c1e1900 */
[----:B0-----:R-:W-:-:S04]  /*00e0*/  IMAD.WIDE R6, R9, 0x4, R6 ;  /* 0x0000000409067825 */ /* 0x001fc800078e0206 */
[----:B----4-:R-:W-:-:S05]  /*00f0*/  FFMA R9, R5, UR6, R2 ;  /* 0x0000000605097c23 */ /* 0x010fca0008000002 */
[----:B------:R-:W-:Y:S01]  /*0100*/  STG.E desc[UR4][R6.64], R9 ;  /* 0x0000000906007986 */ /* 0x000fe2000c101904 */
[----:B------:R-:W-:Y:S05]  /*0110*/  EXIT ;  /* 0x000000000000794d */ /* 0x000fea0003800000 */
.L_x_0:
[----:B------:R-:W-:-:S00]  /*0120*/  BRA `(.L_x_0) ;  /* 0xfffffffc00fc7947 */ /* 0x000fc0000383ffff */
[----:B------:R-:W-:-:S00]  /*0130*/  NOP ;  /* 0x0000000000007918 */ /* 0x000fc00000000000 */
        /* <DEDUP_REMOVED lines=12> */
.L_x_1:


//--------------------- .nv.shared.reserved.0     --------------------------
	.section	.nv.shared.reserved.0,"aw",@nobits
	.weak		__nv_reservedSMEM_offset_0_alias
	.size		__nv_reservedSMEM_offset_0_alias, 0, 64
	.other		__nv_reservedSMEM_offset_0_alias,@"STO_CUDA_RESERVED_SHARED STV_DEFAULT"
__nv_reservedSMEM_offset_0_alias:
	.zero		0
	.zero		64


//--------------------- .nv.constant0._Z17vector_add_kernelPfS_S_fi --------------------------
	.section	.nv.constant0._Z17vector_add_kernelPfS_S_fi,"a",@progbits
	.sectionflags	@""
	.align	4
.nv.constant0._Z17vector_add_kernelPfS_S_fi:
	.zero		928


//--------------------- SYMBOLS --------------------------

	.type		.nv.reservedSmem.offset0,@object
	.size		.nv.reservedSmem.offset0,0x4
